//
// Generated by NVIDIA NVVM Compiler
//
// Compiler Build ID: CL-36424714
// Cuda compilation tools, release 13.0, V13.0.88
// Based on NVVM 20.0.0
//

.version 9.0
.target sm_100
.address_size 64

	// .globl	_Z6piCalcPd

.visible .entry _Z6piCalcPd(
	.param .u64 .ptr .align 1 _Z6piCalcPd_param_0
)
{
	.reg .pred 	%p<2>;
	.reg .b32 	%r<5>;
	.reg .b64 	%rd<9>;
	.reg .b64 	%fd<7>;

	ld.param.u64 	%rd2, [_Z6piCalcPd_param_0];
	cvta.to.global.u64 	%rd1, %rd2;
	mov.u32 	%r1, %ctaid.x;
	cvt.rn.f64.u32 	%fd1, %r1;
	div.rn.f64 	%fd2, %fd1, 0d408F400000000000;
	mov.u32 	%r2, %tid.x;
	cvt.rn.f64.u32 	%fd3, %r2;
	div.rn.f64 	%fd4, %fd3, 0d408F400000000000;
	mul.f64 	%fd5, %fd4, %fd4;
	fma.rn.f64 	%fd6, %fd2, %fd2, %fd5;
	setp.gtu.f64 	%p1, %fd6, 0d3FF0000000000000;
	@%p1 bra 	$L__BB0_2;
	mad.lo.s32 	%r3, %r2, 1000, %r1;
	mul.wide.u32 	%rd3, %r3, 8;
	add.s64 	%rd4, %rd1, %rd3;
	mov.b64 	%rd5, 4607182418800017408;
	st.global.u64 	[%rd4], %rd5;
	bra.uni 	$L__BB0_3;
$L__BB0_2:
	mad.lo.s32 	%r4, %r2, 1000, %r1;
	mul.wide.u32 	%rd6, %r4, 8;
	add.s64 	%rd7, %rd1, %rd6;
	mov.b64 	%rd8, 0;
	st.global.u64 	[%rd7], %rd8;
$L__BB0_3:
	ret;

}


// ===== COMPILED SASS (sm_100) =====

	.target	sm_100

	.elftype	@"ET_EXEC"


//--------------------- .note.nv.tkinfo           --------------------------
	.section	.note.nv.tkinfo,"",@"SHT_NOTE"
	.sectionflags	@"SHF_NOTE_NV_TKINFO"
	.tkinfo
        /*0018*/ 	.word	0x00000002
        /*0030*/ 	.string	""
        /*0030*/ 	.string	"ptxas"
        /*0030*/ 	.string	"Cuda compilation tools, release 13.0, V13.0.88"
        /*0030*/ 	.string	"Build cuda_13.0.r13.0/compiler.36424714_0"
        /*0030*/ 	.string	"-arch sm_100 -m 64 "



//--------------------- .note.nv.cuinfo           --------------------------
	.section	.note.nv.cuinfo,"",@"SHT_NOTE"
	.sectionflags	@"SHF_NOTE_NV_CUINFO"
        /*0018*/ 	.short	0x0002
        /*001a*/ 	.short	0x0064
        /*001c*/ 	.short	0x0082
	.zero		2


//--------------------- .nv.info                  --------------------------
	.section	.nv.info,"",@"SHT_CUDA_INFO"
	.align	4


	//----- nvinfo : EIATTR_REGCOUNT
	.align		4
        /*0000*/ 	.byte	0x04, 0x2f
        /*0002*/ 	.short	(.L_1 - .L_0)
	.align		4
.L_0:
        /*0004*/ 	.word	index@(_Z6piCalcPd)
        /*0008*/ 	.word	0x0000001b


	//----- nvinfo : EIATTR_FRAME_SIZE
	.align		4
.L_1:
        /*000c*/ 	.byte	0x04, 0x11
        /*000e*/ 	.short	(.L_3 - .L_2)
	.align		4
.L_2:
        /*0010*/ 	.word	index@($__internal_0_$__cuda_sm20_div_rn_f64_full)
        /*0014*/ 	.word	0x00000000


	//----- nvinfo : EIATTR_FRAME_SIZE
	.align		4
.L_3:
        /*0018*/ 	.byte	0x04, 0x11
        /*001a*/ 	.short	(.L_5 - .L_4)
	.align		4
.L_4:
        /*001c*/ 	.word	index@(_Z6piCalcPd)
        /*0020*/ 	.word	0x00000000


	//----- nvinfo : EIATTR_MIN_STACK_SIZE
	.align		4
.L_5:
        /*0024*/ 	.byte	0x04, 0x12
        /*0026*/ 	.short	(.L_7 - .L_6)
	.align		4
.L_6:
        /*0028*/ 	.word	index@(_Z6piCalcPd)
        /*002c*/ 	.word	0x00000000
.L_7:


//--------------------- .nv.compat                --------------------------
	.section	.nv.compat,"",@"SHT_CUDA_COMPAT_INFO"
	.align	4
        /*0000*/ 	.byte	0x02, 0x09, 0x00, 0x00, 0x02, 0x02, 0x01, 0x00, 0x02, 0x05, 0x05, 0x00, 0x03, 0x07, 0x01, 0x01
        /*0010*/ 	.byte	0x02, 0x03, 0x00, 0x00, 0x02, 0x06, 0x01, 0x00, 0x04, 0x0b, 0x08, 0x00, 0x01, 0x00, 0x00, 0x00
        /*0020*/ 	.byte	0x00, 0x00, 0x00, 0x00


//--------------------- .nv.info._Z6piCalcPd      --------------------------
	.section	.nv.info._Z6piCalcPd,"",@"SHT_CUDA_INFO"
	.sectionflags	@""
	.align	4


	//----- nvinfo : EIATTR_CUDA_API_VERSION
	.align		4
        /*0000*/ 	.byte	0x04, 0x37
        /*0002*/ 	.short	(.L_9 - .L_8)
.L_8:
        /*0004*/ 	.word	0x00000082


	//----- nvinfo : EIATTR_KPARAM_INFO
	.align		4
.L_9:
        /*0008*/ 	.byte	0x04, 0x17
        /*000a*/ 	.short	(.L_11 - .L_10)
.L_10:
        /*000c*/ 	.word	0x00000000
        /*0010*/ 	.short	0x0000
        /*0012*/ 	.short	0x0000
        /*0014*/ 	.byte	0x00, 0xf5, 0x21, 0x00


	//----- nvinfo : EIATTR_SPARSE_MMA_MASK
	.align		4
.L_11:
        /*0018*/ 	.byte	0x03, 0x50
        /*001a*/ 	.short	0x0000


	//----- nvinfo : EIATTR_MAXREG_COUNT
	.align		4
        /*001c*/ 	.byte	0x03, 0x1b
        /*001e*/ 	.short	0x00ff


	//----- nvinfo : EIATTR_MERCURY_ISA_VERSION
	.align		4
        /*0020*/ 	.byte	0x03, 0x5f
        /*0022*/ 	.short	0x0101


	//----- nvinfo : EIATTR_VRC_CTA_INIT_COUNT
	.align		4
        /*0024*/ 	.byte	0x02, 0x4a
	.zero		1
	.zero		1


	//----- nvinfo : EIATTR_EXIT_INSTR_OFFSETS
	.align		4
        /*0028*/ 	.byte	0x04, 0x1c
        /*002a*/ 	.short	(.L_13 - .L_12)


	//   ....[0]....
.L_12:
        /*002c*/ 	.word	0x000003d0


	//   ....[1]....
        /*0030*/ 	.word	0x00000420


	//----- nvinfo : EIATTR_CRS_STACK_SIZE
	.align		4
.L_13:
        /*0034*/ 	.byte	0x04, 0x1e
        /*0036*/ 	.short	(.L_15 - .L_14)
.L_14:
        /*0038*/ 	.word	0x00000000


	//----- nvinfo : EIATTR_CBANK_PARAM_SIZE
	.align		4
.L_15:
        /*003c*/ 	.byte	0x03, 0x19
        /*003e*/ 	.short	0x0008


	//----- nvinfo : EIATTR_PARAM_CBANK
	.align		4
        /*0040*/ 	.byte	0x04, 0x0a
        /*0042*/ 	.short	(.L_17 - .L_16)
	.align		4
.L_16:
        /*0044*/ 	.word	index@(.nv.constant0._Z6piCalcPd)
        /*0048*/ 	.short	0x0380
        /*004a*/ 	.short	0x0008


	//----- nvinfo : EIATTR_SW_WAR
	.align		4
.L_17:
        /*004c*/ 	.byte	0x04, 0x36
        /*004e*/ 	.short	(.L_19 - .L_18)
.L_18:
        /*0050*/ 	.word	0x00000008
.L_19:


//--------------------- .nv.callgraph             --------------------------
	.section	.nv.callgraph,"",@"SHT_CUDA_CALLGRAPH"
	.align	4
	.sectionentsize	8
	.align		4
        /*0000*/ 	.word	0x00000000
	.align		4
        /*0004*/ 	.word	0xffffffff
	.align		4
        /*0008*/ 	.word	0x00000000
	.align		4
        /*000c*/ 	.word	0xfffffffe
	.align		4
        /*0010*/ 	.word	0x00000000
	.align		4
        /*0014*/ 	.word	0xfffffffd
	.align		4
        /*0018*/ 	.word	0x00000000
	.align		4
        /*001c*/ 	.word	0xfffffffc


//--------------------- .text._Z6piCalcPd         --------------------------
	.section	.text._Z6piCalcPd,"ax",@progbits
	.align	128
        .global         _Z6piCalcPd
        .type           _Z6piCalcPd,@function
        .size           _Z6piCalcPd,(.L_x_9 - _Z6piCalcPd)
        .other          _Z6piCalcPd,@"STO_CUDA_ENTRY STV_DEFAULT"
_Z6piCalcPd:
.text._Z6piCalcPd:
[----:B------:R-:W-:Y:S01]  /*0000*/  LDC R1, c[0x0][0x37c] ;  /* 0x0000df00ff017b82 */ /* 0x000fe20000000800 */
[----:B------:R-:W0:Y:S01]  /*0010*/  MUFU.RCP64H R3, 1000 ;  /* 0x408f400000037908 */ /* 0x000e220000001800 */
[----:B------:R-:W1:Y:S01]  /*0020*/  S2R R13, SR_CTAID.X ;  /* 0x00000000000d7919 */ /* 0x000e620000002500 */
[----:B------:R-:W-:Y:S01]  /*0030*/  IMAD.MOV.U32 R6, RZ, RZ, 0x0 ;  /* 0x00000000ff067424 */ /* 0x000fe200078e00ff */
[----:B------:R-:W-:Y:S01]  /*0040*/  UMOV UR4, URZ ;  /* 0x000000ff00047c82 */ /* 0x000fe20008000000 */
[----:B------:R-:W-:Y:S02]  /*0050*/  IMAD.MOV.U32 R7, RZ, RZ, 0x408f4000 ;  /* 0x408f4000ff077424 */ /* 0x000fe400078e00ff */
[----:B------:R-:W-:-:S06]  /*0060*/  IMAD.MOV.U32 R2, RZ, RZ, 0x1 ;  /* 0x00000001ff027424 */ /* 0x000fcc00078e00ff */
[----:B0-----:R-:W-:-:S08]  /*0070*/  DFMA R4, R2, -R6, 1 ;  /* 0x3ff000000204742b */ /* 0x001fd00000000806 */
[----:B------:R-:W-:-:S08]  /*0080*/  DFMA R4, R4, R4, R4 ;  /* 0x000000040404722b */ /* 0x000fd00000000004 */
[----:B------:R-:W-:Y:S02]  /*0090*/  DFMA R2, R2, R4, R2 ;  /* 0x000000040202722b */ /* 0x000fe40000000002 */
[----:B-1----:R-:W0:Y:S06]  /*00a0*/  I2F.F64.U32 R4, R13 ;  /* 0x0000000d00047312 */ /* 0x002e2c0000201800 */
[----:B------:R-:W-:-:S08]  /*00b0*/  DFMA R6, R2, -R6, 1 ;  /* 0x3ff000000206742b */ /* 0x000fd00000000806 */
[----:B------:R-:W-:Y:S01]  /*00c0*/  DFMA R2, R2, R6, R2 ;  /* 0x000000060202722b */ /* 0x000fe20000000002 */
[----:B0-----:R-:W-:-:S07]  /*00d0*/  FSETP.GEU.AND P1, PT, |R5|, 6.5827683646048100446e-37, PT ;  /* 0x036000000500780b */ /* 0x001fce0003f2e200 */
[----:B------:R-:W-:-:S08]  /*00e0*/  DMUL R6, R4, R2 ;  /* 0x0000000204067228 */ /* 0x000fd00000000000 */
[----:B------:R-:W-:-:S08]  /*00f0*/  DFMA R8, R6, -1000, R4 ;  /* 0xc08f40000608782b */ /* 0x000fd00000000004 */
[----:B------:R-:W-:Y:S01]  /*0100*/  DFMA R2, R2, R8, R6 ;  /* 0x000000080202722b */ /* 0x000fe20000000006 */
[----:B------:R-:W-:-:S09]  /*0110*/  IMAD.MOV.U32 R7, RZ, RZ, 0x408f4000 ;  /* 0x408f4000ff077424 */ /* 0x000fd200078e00ff */
[----:B------:R-:W-:-:S05]  /*0120*/  FFMA R0, RZ, 4.4765625, R3 ;  /* 0x408f4000ff007823 */ /* 0x000fca0000000003 */
[----:B------:R-:W-:-:S13]  /*0130*/  FSETP.GT.AND P0, PT, |R0|, 1.469367938527859385e-39, PT ;  /* 0x001000000000780b */ /* 0x000fda0003f04200 */
[----:B------:R-:W-:Y:S05]  /*0140*/  @P0 BRA P1, `(.L_x_0) ;  /* 0x0000000000180947 */ /* 0x000fea0000800000 */
[----:B------:R-:W-:Y:S01]  /*0150*/  IMAD.MOV.U32 R8, RZ, RZ, R4 ;  /* 0x000000ffff087224 */ /* 0x000fe200078e0004 */
[----:B------:R-:W-:Y:S01]  /*0160*/  MOV R12, 0x190 ;  /* 0x00000190000c7802 */ /* 0x000fe20000000f00 */
[----:B------:R-:W-:-:S07]  /*0170*/  IMAD.MOV.U32 R9, RZ, RZ, R5 ;  /* 0x000000ffff097224 */ /* 0x000fce00078e0005 */
[----:B------:R-:W-:Y:S05]  /*0180*/  CALL.REL.NOINC `($__internal_0_$__cuda_sm20_div_rn_f64_full) ;  /* 0x0000000000a87944 */ /* 0x000fea0003c00000 */
[----:B------:R-:W-:Y:S02]  /*0190*/  IMAD.MOV.U32 R2, RZ, RZ, R16 ;  /* 0x000000ffff027224 */ /* 0x000fe400078e0010 */
[----:B------:R-:W-:-:S07]  /*01a0*/  IMAD.MOV.U32 R3, RZ, RZ, R17 ;  /* 0x000000ffff037224 */ /* 0x000fce00078e0011 */
.L_x_0:
[----:B------:R-:W0:Y:S01]  /*01b0*/  MUFU.RCP64H R5, 1000 ;  /* 0x408f400000057908 */ /* 0x000e220000001800 */
[----:B------:R-:W1:Y:S01]  /*01c0*/  S2R R0, SR_TID.X ;  /* 0x0000000000007919 */ /* 0x000e620000002100 */
[----:B------:R-:W-:Y:S01]  /*01d0*/  IMAD.MOV.U32 R8, RZ, RZ, 0x0 ;  /* 0x00000000ff087424 */ /* 0x000fe200078e00ff */
[----:B------:R-:W-:Y:S01]  /*01e0*/  BSSY.RECONVERGENT B0, `(.L_x_1) ;  /* 0x0000014000007945 */ /* 0x000fe20003800200 */
[----:B------:R-:W-:Y:S02]  /*01f0*/  IMAD.MOV.U32 R9, RZ, RZ, 0x408f4000 ;  /* 0x408f4000ff097424 */ /* 0x000fe400078e00ff */
[----:B------:R-:W-:-:S06]  /*0200*/  IMAD.MOV.U32 R4, RZ, RZ, 0x1 ;  /* 0x00000001ff047424 */ /* 0x000fcc00078e00ff */
[----:B0-----:R-:W-:-:S08]  /*0210*/  DFMA R10, R4, -R8, 1 ;  /* 0x3ff00000040a742b */ /* 0x001fd00000000808 */
[----:B------:R-:W-:-:S08]  /*0220*/  DFMA R10, R10, R10, R10 ;  /* 0x0000000a0a0a722b */ /* 0x000fd0000000000a */
[----:B------:R-:W-:-:S08]  /*0230*/  DFMA R10, R4, R10, R4 ;  /* 0x0000000a040a722b */ /* 0x000fd00000000004 */
[C---:B------:R-:W-:Y:S01]  /*0240*/  DFMA R4, R10.reuse, -R8, 1 ;  /* 0x3ff000000a04742b */ /* 0x040fe20000000808 */
[----:B-1----:R-:W0:Y:S07]  /*0250*/  I2F.F64.U32 R8, R0 ;  /* 0x0000000000087312 */ /* 0x002e2e0000201800 */
[----:B------:R-:W-:-:S08]  /*0260*/  DFMA R14, R10, R4, R10 ;  /* 0x000000040a0e722b */ /* 0x000fd0000000000a */
[----:B0-----:R-:W-:Y:S01]  /*0270*/  DMUL R4, R14, R8 ;  /* 0x000000080e047228 */ /* 0x001fe20000000000 */
[----:B------:R-:W-:-:S07]  /*0280*/  FSETP.GEU.AND P1, PT, |R9|, 6.5827683646048100446e-37, PT ;  /* 0x036000000900780b */ /* 0x000fce0003f2e200 */
[----:B------:R-:W-:-:S08]  /*0290*/  DFMA R10, R4, -1000, R8 ;  /* 0xc08f4000040a782b */ /* 0x000fd00000000008 */
[----:B------:R-:W-:-:S10]  /*02a0*/  DFMA R4, R14, R10, R4 ;  /* 0x0000000a0e04722b */ /* 0x000fd40000000004 */
[----:B------:R-:W-:-:S05]  /*02b0*/  FFMA R6, RZ, 4.4765625, R5 ;  /* 0x408f4000ff067823 */ /* 0x000fca0000000005 */
[----:B------:R-:W-:-:S13]  /*02c0*/  FSETP.GT.AND P0, PT, |R6|, 1.469367938527859385e-39, PT ;  /* 0x001000000600780b */ /* 0x000fda0003f04200 */
[----:B------:R-:W-:Y:S05]  /*02d0*/  @P0 BRA P1, `(.L_x_2) ;  /* 0x0000000000100947 */ /* 0x000fea0000800000 */
[----:B------:R-:W-:-:S07]  /*02e0*/  MOV R12, 0x300 ;  /* 0x00000300000c7802 */ /* 0x000fce0000000f00 */
[----:B------:R-:W-:Y:S05]  /*02f0*/  CALL.REL.NOINC `($__internal_0_$__cuda_sm20_div_rn_f64_full) ;  /* 0x00000000004c7944 */ /* 0x000fea0003c00000 */
[----:B------:R-:W-:Y:S02]  /*0300*/  IMAD.MOV.U32 R4, RZ, RZ, R16 ;  /* 0x000000ffff047224 */ /* 0x000fe400078e0010 */
[----:B------:R-:W-:-:S07]  /*0310*/  IMAD.MOV.U32 R5, RZ, RZ, R17 ;  /* 0x000000ffff057224 */ /* 0x000fce00078e0011 */
.L_x_2:
[----:B------:R-:W-:Y:S05]  /*0320*/  BSYNC.RECONVERGENT B0 ;  /* 0x0000000000007941 */ /* 0x000fea0003800200 */
.L_x_1:
[----:B------:R-:W-:Y:S01]  /*0330*/  DMUL R4, R4, R4 ;  /* 0x0000000404047228 */ /* 0x000fe20000000000 */
[----:B------:R-:W0:Y:S07]  /*0340*/  LDCU.64 UR6, c[0x0][0x358] ;  /* 0x00006b00ff0677ac */ /* 0x000e2e0008000a00 */
[----:B------:R-:W-:-:S08]  /*0350*/  DFMA R4, R2, R2, R4 ;  /* 0x000000020204722b */ /* 0x000fd00000000004 */
[----:B------:R-:W-:-:S14]  /*0360*/  DSETP.GTU.AND P0, PT, R4, 1, PT ;  /* 0x3ff000000400742a */ /* 0x000fdc0003f0c000 */
[----:B------:R-:W1:Y:S01]  /*0370*/  @!P0 LDC.64 R2, c[0x0][0x380] ;  /* 0x0000e000ff028b82 */ /* 0x000e620000000a00 */
[----:B------:R-:W-:Y:S02]  /*0380*/  @!P0 IMAD R7, R0, 0x3e8, R13 ;  /* 0x000003e800078824 */ /* 0x000fe400078e020d */
[----:B------:R-:W-:Y:S02]  /*0390*/  @!P0 IMAD.MOV.U32 R4, RZ, RZ, 0x0 ;  /* 0x00000000ff048424 */ /* 0x000fe400078e00ff */
[----:B------:R-:W-:Y:S02]  /*03a0*/  @!P0 IMAD.MOV.U32 R5, RZ, RZ, 0x3ff00000 ;  /* 0x3ff00000ff058424 */ /* 0x000fe400078e00ff */
[----:B-1----:R-:W-:-:S05]  /*03b0*/  @!P0 IMAD.WIDE.U32 R2, R7, 0x8, R2 ;  /* 0x0000000807028825 */ /* 0x002fca00078e0002 */
[----:B0-----:R0:W-:Y:S01]  /*03c0*/  @!P0 STG.E.64 desc[UR6][R2.64], R4 ;  /* 0x0000000402008986 */ /* 0x0011e2000c101b06 */
[----:B------:R-:W-:Y:S05]  /*03d0*/  @!P0 EXIT ;  /* 0x000000000000894d */ /* 0x000fea0003800000 */
[----:B0-----:R-:W0:Y:S01]  /*03e0*/  LDC.64 R2, c[0x0][0x380] ;  /* 0x0000e000ff027b82 */ /* 0x001e220000000a00 */
[----:B------:R-:W-:-:S04]  /*03f0*/  IMAD R13, R0, 0x3e8, R13 ;  /* 0x000003e8000d7824 */ /* 0x000fc800078e020d */
[----:B0-----:R-:W-:-:S05]  /*0400*/  IMAD.WIDE.U32 R2, R13, 0x8, R2 ;  /* 0x000000080d027825 */ /* 0x001fca00078e0002 */
[----:B------:R-:W-:Y:S01]  /*0410*/  STG.E.64 desc[UR6][R2.64], RZ ;  /* 0x000000ff02007986 */ /* 0x000fe2000c101b06 */
[----:B------:R-:W-:Y:S05]  /*0420*/  EXIT ;  /* 0x000000000000794d */ /* 0x000fea0003800000 */
        .weak           $__internal_0_$__cuda_sm20_div_rn_f64_full
        .type           $__internal_0_$__cuda_sm20_div_rn_f64_full,@function
        .size           $__internal_0_$__cuda_sm20_div_rn_f64_full,(.L_x_9 - $__internal_0_$__cuda_sm20_div_rn_f64_full)
$__internal_0_$__cuda_sm20_div_rn_f64_full:
[C---:B------:R-:W-:Y:S01]  /*0430*/  FSETP.GEU.AND P0, PT, |R7|.reuse, 1.469367938527859385e-39, PT ;  /* 0x001000000700780b */ /* 0x040fe20003f0e200 */
[----:B------:R-:W-:Y:S01]  /*0440*/  IMAD.U32 R6, RZ, RZ, UR4 ;  /* 0x00000004ff067e24 */ /* 0x000fe2000f8e00ff */
[----:B------:R-:W-:Y:S01]  /*0450*/  LOP3.LUT R5, R7, 0x800fffff, RZ, 0xc0, !PT ;  /* 0x800fffff07057812 */ /* 0x000fe200078ec0ff */
[----:B------:R-:W-:Y:S01]  /*0460*/  IMAD.U32 R4, RZ, RZ, UR4 ;  /* 0x00000004ff047e24 */ /* 0x000fe2000f8e00ff */
[----:B------:R-:W-:Y:S01]  /*0470*/  FSETP.GEU.AND P2, PT, |R9|, 1.469367938527859385e-39, PT ;  /* 0x001000000900780b */ /* 0x000fe20003f4e200 */
[----:B------:R-:W-:Y:S01]  /*0480*/  IMAD.MOV.U32 R14, RZ, RZ, 0x1 ;  /* 0x00000001ff0e7424 */ /* 0x000fe200078e00ff */
[----:B------:R-:W-:Y:S01]  /*0490*/  LOP3.LUT R5, R5, 0x3ff00000, RZ, 0xfc, !PT ;  /* 0x3ff0000005057812 */ /* 0x000fe200078efcff */
[----:B------:R-:W-:Y:S01]  /*04a0*/  IMAD.MOV.U32 R21, RZ, RZ, 0x1ca00000 ;  /* 0x1ca00000ff157424 */ /* 0x000fe200078e00ff */
[----:B------:R-:W-:Y:S01]  /*04b0*/  LOP3.LUT R20, R9, 0x7ff00000, RZ, 0xc0, !PT ;  /* 0x7ff0000009147812 */ /* 0x000fe200078ec0ff */
[----:B------:R-:W-:Y:S01]  /*04c0*/  BSSY.RECONVERGENT B1, `(.L_x_3) ;  /* 0x000004f000017945 */ /* 0x000fe20003800200 */
[----:B------:R-:W-:-:S03]  /*04d0*/  LOP3.LUT R23, R7, 0x7ff00000, RZ, 0xc0, !PT ;  /* 0x7ff0000007177812 */ /* 0x000fc600078ec0ff */
[----:B------:R-:W-:Y:S01]  /*04e0*/  @!P0 DMUL R4, R6, 8.98846567431157953865e+307 ;  /* 0x7fe0000006048828 */ /* 0x000fe20000000000 */
[C---:B------:R-:W-:Y:S01]  /*04f0*/  ISETP.GE.U32.AND P1, PT, R20.reuse, R23, PT ;  /* 0x000000171400720c */ /* 0x040fe20003f26070 */
[----:B------:R-:W-:Y:S02]  /*0500*/  IMAD.MOV.U32 R22, RZ, RZ, R20 ;  /* 0x000000ffff167224 */ /* 0x000fe400078e0014 */
[----:B------:R-:W-:Y:S02]  /*0510*/  @!P2 LOP3.LUT R17, R7, 0x7ff00000, RZ, 0xc0, !PT ;  /* 0x7ff000000711a812 */ /* 0x000fe400078ec0ff */
[----:B------:R-:W0:Y:S02]  /*0520*/  MUFU.RCP64H R15, R5 ;  /* 0x00000005000f7308 */ /* 0x000e240000001800 */
[----:B------:R-:W-:Y:S02]  /*0530*/  @!P2 ISETP.GE.U32.AND P3, PT, R20, R17, PT ;  /* 0x000000111400a20c */ /* 0x000fe40003f66070 */
[----:B------:R-:W-:-:S02]  /*0540*/  @!P0 LOP3.LUT R23, R5, 0x7ff00000, RZ, 0xc0, !PT ;  /* 0x7ff0000005178812 */ /* 0x000fc400078ec0ff */
[----:B------:R-:W-:-:S04]  /*0550*/  @!P2 SEL R17, R21, 0x63400000, !P3 ;  /* 0x634000001511a807 */ /* 0x000fc80005800000 */
[----:B------:R-:W-:-:S04]  /*0560*/  @!P2 LOP3.LUT R18, R17, 0x80000000, R9, 0xf8, !PT ;  /* 0x800000001112a812 */ /* 0x000fc800078ef809 */
[----:B------:R-:W-:Y:S01]  /*0570*/  @!P2 LOP3.LUT R19, R18, 0x100000, RZ, 0xfc, !PT ;  /* 0x001000001213a812 */ /* 0x000fe200078efcff */
[----:B------:R-:W-:Y:S01]  /*0580*/  @!P2 IMAD.MOV.U32 R18, RZ, RZ, RZ ;  /* 0x000000ffff12a224 */ /* 0x000fe200078e00ff */
[----:B0-----:R-:W-:-:S08]  /*0590*/  DFMA R10, R14, -R4, 1 ;  /* 0x3ff000000e0a742b */ /* 0x001fd00000000804 */
[----:B------:R-:W-:-:S08]  /*05a0*/  DFMA R10, R10, R10, R10 ;  /* 0x0000000a0a0a722b */ /* 0x000fd0000000000a */
[----:B------:R-:W-:Y:S01]  /*05b0*/  DFMA R14, R14, R10, R14 ;  /* 0x0000000a0e0e722b */ /* 0x000fe2000000000e */
[----:B------:R-:W-:Y:S01]  /*05c0*/  SEL R11, R21, 0x63400000, !P1 ;  /* 0x63400000150b7807 */ /* 0x000fe20004800000 */
[----:B------:R-:W-:-:S03]  /*05d0*/  IMAD.MOV.U32 R10, RZ, RZ, R8 ;  /* 0x000000ffff0a7224 */ /* 0x000fc600078e0008 */
[----:B------:R-:W-:-:S03]  /*05e0*/  LOP3.LUT R11, R11, 0x800fffff, R9, 0xf8, !PT ;  /* 0x800fffff0b0b7812 */ /* 0x000fc600078ef809 */
[----:B------:R-:W-:-:S03]  /*05f0*/  DFMA R16, R14, -R4, 1 ;  /* 0x3ff000000e10742b */ /* 0x000fc60000000804 */
[----:B------:R-:W-:-:S05]  /*0600*/  @!P2 DFMA R10, R10, 2, -R18 ;  /* 0x400000000a0aa82b */ /* 0x000fca0000000812 */
[----:B------:R-:W-:-:S05]  /*0610*/  DFMA R16, R14, R16, R14 ;  /* 0x000000100e10722b */ /* 0x000fca000000000e */
[----:B------:R-:W-:-:S03]  /*0620*/  @!P2 LOP3.LUT R22, R11, 0x7ff00000, RZ, 0xc0, !PT ;  /* 0x7ff000000b16a812 */ /* 0x000fc600078ec0ff */
[----:B------:R-:W-:Y:S02]  /*0630*/  DMUL R14, R16, R10 ;  /* 0x0000000a100e7228 */ /* 0x000fe40000000000 */
[----:B------:R-:W-:-:S05]  /*0640*/  VIADD R24, R22, 0xffffffff ;  /* 0xffffffff16187836 */ /* 0x000fca0000000000 */
[----:B------:R-:W-:Y:S01]  /*0650*/  ISETP.GT.U32.AND P0, PT, R24, 0x7feffffe, PT ;  /* 0x7feffffe1800780c */ /* 0x000fe20003f04070 */
[----:B------:R-:W-:Y:S01]  /*0660*/  VIADD R24, R23, 0xffffffff ;  /* 0xffffffff17187836 */ /* 0x000fe20000000000 */
[----:B------:R-:W-:-:S04]  /*0670*/  DFMA R18, R14, -R4, R10 ;  /* 0x800000040e12722b */ /* 0x000fc8000000000a */
[----:B------:R-:W-:-:S04]  /*0680*/  ISETP.GT.U32.OR P0, PT, R24, 0x7feffffe, P0 ;  /* 0x7feffffe1800780c */ /* 0x000fc80000704470 */
[----:B------:R-:W-:-:S09]  /*0690*/  DFMA R14, R16, R18, R14 ;  /* 0x00000012100e722b */ /* 0x000fd2000000000e */
[----:B------:R-:W-:Y:S05]  /*06a0*/  @P0 BRA `(.L_x_4) ;  /* 0x00000000006c0947 */ /* 0x000fea0003800000 */
[----:B------:R-:W-:Y:S01]  /*06b0*/  LOP3.LUT R9, R7, 0x7ff00000, RZ, 0xc0, !PT ;  /* 0x7ff0000007097812 */ /* 0x000fe200078ec0ff */
[----:B------:R-:W-:-:S03]  /*06c0*/  IMAD.MOV.U32 R18, RZ, RZ, RZ ;  /* 0x000000ffff127224 */ /* 0x000fc600078e00ff */
[CC--:B------:R-:W-:Y:S02]  /*06d0*/  VIADDMNMX R8, R20.reuse, -R9.reuse, 0xb9600000, !PT ;  /* 0xb960000014087446 */ /* 0x0c0fe40007800909 */
[----:B------:R-:W-:Y:S02]  /*06e0*/  ISETP.GE.U32.AND P0, PT, R20, R9, PT ;  /* 0x000000091400720c */ /* 0x000fe40003f06070 */
[----:B------:R-:W-:Y:S02]  /*06f0*/  VIMNMX R8, PT, PT, R8, 0x46a00000, PT ;  /* 0x46a0000008087848 */ /* 0x000fe40003fe0100 */
[----:B------:R-:W-:-:S05]  /*0700*/  SEL R21, R21, 0x63400000, !P0 ;  /* 0x6340000015157807 */ /* 0x000fca0004000000 */
[----:B------:R-:W-:-:S04]  /*0710*/  IMAD.IADD R8, R8, 0x1, -R21 ;  /* 0x0000000108087824 */ /* 0x000fc800078e0a15 */
[----:B------:R-:W-:-:S06]  /*0720*/  VIADD R19, R8, 0x7fe00000 ;  /* 0x7fe0000008137836 */ /* 0x000fcc0000000000 */
[----:B------:R-:W-:-:S10]  /*0730*/  DMUL R16, R14, R18 ;  /* 0x000000120e107228 */ /* 0x000fd40000000000 */
[----:B------:R-:W-:-:S13]  /*0740*/  FSETP.GTU.AND P0, PT, |R17|, 1.469367938527859385e-39, PT ;  /* 0x001000001100780b */ /* 0x000fda0003f0c200 */
[----:B------:R-:W-:Y:S05]  /*0750*/  @P0 BRA `(.L_x_5) ;  /* 0x0000000000940947 */ /* 0x000fea0003800000 */
[----:B------:R-:W-:Y:S01]  /*0760*/  DFMA R4, R14, -R4, R10 ;  /* 0x800000040e04722b */ /* 0x000fe2000000000a */
[----:B------:R-:W-:-:S09]  /*0770*/  IMAD.MOV.U32 R18, RZ, RZ, RZ ;  /* 0x000000ffff127224 */ /* 0x000fd200078e00ff */
[C---:B------:R-:W-:Y:S02]  /*0780*/  FSETP.NEU.AND P0, PT, R5.reuse, RZ, PT ;  /* 0x000000ff0500720b */ /* 0x040fe40003f0d000 */
[----:B------:R-:W-:-:S04]  /*0790*/  LOP3.LUT R9, R5, 0x80000000, R7, 0x48, !PT ;  /* 0x8000000005097812 */ /* 0x000fc800078e4807 */
[----:B------:R-:W-:-:S07]  /*07a0*/  LOP3.LUT R19, R9, R19, RZ, 0xfc, !PT ;  /* 0x0000001309137212 */ /* 0x000fce00078efcff */
[----:B------:R-:W-:Y:S05]  /*07b0*/  @!P0 BRA `(.L_x_5) ;  /* 0x00000000007c8947 */ /* 0x000fea0003800000 */
[----:B------:R-:W-:Y:S02]  /*07c0*/  IMAD.MOV R5, RZ, RZ, -R8 ;  /* 0x000000ffff057224 */ /* 0x000fe400078e0a08 */
[----:B------:R-:W-:-:S06]  /*07d0*/  IMAD.MOV.U32 R4, RZ, RZ, RZ ;  /* 0x000000ffff047224 */ /* 0x000fcc00078e00ff */
[----:B------:R-:W-:Y:S02]  /*07e0*/  DFMA R4, R16, -R4, R14 ;  /* 0x800000041004722b */ /* 0x000fe4000000000e */
[----:B------:R-:W-:-:S04]  /*07f0*/  DMUL.RP R14, R14, R18 ;  /* 0x000000120e0e7228 */ /* 0x000fc80000008000 */
[----:B------:R-:W-:-:S04]  /*0800*/  IADD3 R4, PT, PT, -R8, -0x43300000, RZ ;  /* 0xbcd0000008047810 */ /* 0x000fc80007ffe1ff */
[----:B------:R-:W-:Y:S02]  /*0810*/  FSETP.NEU.AND P0, PT, |R5|, R4, PT ;  /* 0x000000040500720b */ /* 0x000fe40003f0d200 */
[----:B------:R-:W-:Y:S02]  /*0820*/  LOP3.LUT R9, R15, R9, RZ, 0x3c, !PT ;  /* 0x000000090f097212 */ /* 0x000fe400078e3cff */
[----:B------:R-:W-:Y:S02]  /*0830*/  FSEL R16, R14, R16, !P0 ;  /* 0x000000100e107208 */ /* 0x000fe40004000000 */
[----:B------:R-:W-:Y:S01]  /*0840*/  FSEL R17, R9, R17, !P0 ;  /* 0x0000001109117208 */ /* 0x000fe20004000000 */
[----:B------:R-:W-:Y:S06]  /*0850*/  BRA `(.L_x_5) ;  /* 0x0000000000547947 */ /* 0x000fec0003800000 */
.L_x_4:
[----:B------:R-:W-:-:S14]  /*0860*/  DSETP.NAN.AND P0, PT, R8, R8, PT ;  /* 0x000000080800722a */ /* 0x000fdc0003f08000 */
[----:B------:R-:W-:Y:S05]  /*0870*/  @P0 BRA `(.L_x_6) ;  /* 0x0000000000440947 */ /* 0x000fea0003800000 */
[----:B------:R-:W-:-:S14]  /*0880*/  DSETP.NAN.AND P0, PT, R6, R6, PT ;  /* 0x000000060600722a */ /* 0x000fdc0003f08000 */
[----:B------:R-:W-:Y:S05]  /*0890*/  @P0 BRA `(.L_x_7) ;  /* 0x0000000000300947 */ /* 0x000fea0003800000 */
[----:B------:R-:W-:Y:S01]  /*08a0*/  ISETP.NE.AND P0, PT, R22, R23, PT ;  /* 0x000000171600720c */ /* 0x000fe20003f05270 */
[----:B------:R-:W-:Y:S02]  /*08b0*/  IMAD.MOV.U32 R16, RZ, RZ, 0x0 ;  /* 0x00000000ff107424 */ /* 0x000fe400078e00ff */
[----:B------:R-:W-:-:S10]  /*08c0*/  IMAD.MOV.U32 R17, RZ, RZ, -0x80000 ;  /* 0xfff80000ff117424 */ /* 0x000fd400078e00ff */
[----:B------:R-:W-:Y:S05]  /*08d0*/  @!P0 BRA `(.L_x_5) ;  /* 0x0000000000348947 */ /* 0x000fea0003800000 */
[----:B------:R-:W-:Y:S02]  /*08e0*/  ISETP.NE.AND P0, PT, R22, 0x7ff00000, PT ;  /* 0x7ff000001600780c */ /* 0x000fe40003f05270 */
[----:B------:R-:W-:Y:S02]  /*08f0*/  LOP3.LUT R17, R9, 0x80000000, R7, 0x48, !PT ;  /* 0x8000000009117812 */ /* 0x000fe400078e4807 */
[----:B------:R-:W-:-:S13]  /*0900*/  ISETP.EQ.OR P0, PT, R23, RZ, !P0 ;  /* 0x000000ff1700720c */ /* 0x000fda0004702670 */
[----:B------:R-:W-:Y:S01]  /*0910*/  @P0 LOP3.LUT R4, R17, 0x7ff00000, RZ, 0xfc, !PT ;  /* 0x7ff0000011040812 */ /* 0x000fe200078efcff */
[----:B------:R-:W-:Y:S02]  /*0920*/  @!P0 IMAD.MOV.U32 R16, RZ, RZ, RZ ;  /* 0x000000ffff108224 */ /* 0x000fe400078e00ff */
[----:B------:R-:W-:Y:S02]  /*0930*/  @P0 IMAD.MOV.U32 R16, RZ, RZ, RZ ;  /* 0x000000ffff100224 */ /* 0x000fe400078e00ff */
[----:B------:R-:W-:Y:S01]  /*0940*/  @P0 IMAD.MOV.U32 R17, RZ, RZ, R4 ;  /* 0x000000ffff110224 */ /* 0x000fe200078e0004 */
[----:B------:R-:W-:Y:S06]  /*0950*/  BRA `(.L_x_5) ;  /* 0x0000000000147947 */ /* 0x000fec0003800000 */
.L_x_7:
[----:B------:R-:W-:Y:S01]  /*0960*/  LOP3.LUT R17, R7, 0x80000, RZ, 0xfc, !PT ;  /* 0x0008000007117812 */ /* 0x000fe200078efcff */
[----:B------:R-:W-:Y:S01]  /*0970*/  IMAD.MOV.U32 R16, RZ, RZ, R6 ;  /* 0x000000ffff107224 */ /* 0x000fe200078e0006 */
[----:B------:R-:W-:Y:S06]  /*0980*/  BRA `(.L_x_5) ;  /* 0x0000000000087947 */ /* 0x000fec0003800000 */
.L_x_6:
[----:B------:R-:W-:Y:S01]  /*0990*/  LOP3.LUT R17, R9, 0x80000, RZ, 0xfc, !PT ;  /* 0x0008000009117812 */ /* 0x000fe200078efcff */
[----:B------:R-:W-:-:S07]  /*09a0*/  IMAD.MOV.U32 R16, RZ, RZ, R8 ;  /* 0x000000ffff107224 */ /* 0x000fce00078e0008 */
.L_x_5:
[----:B------:R-:W-:Y:S05]  /*09b0*/  BSYNC.RECONVERGENT B1 ;  /* 0x0000000000017941 */ /* 0x000fea0003800200 */
.L_x_3:
[----:B------:R-:W-:Y:S02]  /*09c0*/  IMAD.MOV.U32 R4, RZ, RZ, R12 ;  /* 0x000000ffff047224 */ /* 0x000fe400078e000c */
[----:B------:R-:W-:-:S04]  /*09d0*/  IMAD.MOV.U32 R5, RZ, RZ, 0x0 ;  /* 0x00000000ff057424 */ /* 0x000fc800078e00ff */
[----:B------:R-:W-:Y:S05]  /*09e0*/  RET.REL.NODEC R4 `(_Z6piCalcPd) ;  /* 0xfffffff404847950 */ /* 0x000fea0003c3ffff */
.L_x_8:
[----:B------:R-:W-:-:S00]  /*09f0*/  BRA `(.L_x_8) ;  /* 0xfffffffc00fc7947 */ /* 0x000fc0000383ffff */
[----:B------:R-:W-:-:S00]  /*0a00*/  NOP ;  /* 0x0000000000007918 */ /* 0x000fc00000000000 */
[----:B------:R-:W-:-:S00]  /*0a10*/  NOP ;  /* 0x0000000000007918 */ /* 0x000fc00000000000 */
[----:B------:R-:W-:-:S00]  /*0a20*/  NOP ;  /* 0x0000000000007918 */ /* 0x000fc00000000000 */
[----:B------:R-:W-:-:S00]  /*0a30*/  NOP ;  /* 0x0000000000007918 */ /* 0x000fc00000000000 */
[----:B------:R-:W-:-:S00]  /*0a40*/  NOP ;  /* 0x0000000000007918 */ /* 0x000fc00000000000 */
[----:B------:R-:W-:-:S00]  /*0a50*/  NOP ;  /* 0x0000000000007918 */ /* 0x000fc00000000000 */
[----:B------:R-:W-:-:S00]  /*0a60*/  NOP ;  /* 0x0000000000007918 */ /* 0x000fc00000000000 */
[----:B------:R-:W-:-:S00]  /*0a70*/  NOP ;  /* 0x0000000000007918 */ /* 0x000fc00000000000 */
.L_x_9:


//--------------------- .nv.shared.reserved.0     --------------------------
	.section	.nv.shared.reserved.0,"aw",@nobits
	.weak		__nv_reservedSMEM_offset_0_alias
	.size		__nv_reservedSMEM_offset_0_alias, 0, 64
	.other		__nv_reservedSMEM_offset_0_alias,@"STO_CUDA_RESERVED_SHARED STV_DEFAULT"
__nv_reservedSMEM_offset_0_alias:
	.zero		0
	.zero		64


//--------------------- .nv.constant0._Z6piCalcPd --------------------------
	.section	.nv.constant0._Z6piCalcPd,"a",@progbits
	.sectionflags	@""
	.align	4
.nv.constant0._Z6piCalcPd:
	.zero		904


//--------------------- SYMBOLS --------------------------

	.type		.nv.reservedSmem.offset0,@object
	.size		.nv.reservedSmem.offset0,0x4
